//
// Generated by NVIDIA NVVM Compiler
//
// Compiler Build ID: CL-36424714
// Cuda compilation tools, release 13.0, V13.0.88
// Based on NVVM 20.0.0
//

.version 9.0
.target sm_100
.address_size 64

	// .globl	_Z6conv2dPhPfS0_iii

.visible .entry _Z6conv2dPhPfS0_iii(
	.param .u64 .ptr .align 1 _Z6conv2dPhPfS0_iii_param_0,
	.param .u64 .ptr .align 1 _Z6conv2dPhPfS0_iii_param_1,
	.param .u64 .ptr .align 1 _Z6conv2dPhPfS0_iii_param_2,
	.param .u32 _Z6conv2dPhPfS0_iii_param_3,
	.param .u32 _Z6conv2dPhPfS0_iii_param_4,
	.param .u32 _Z6conv2dPhPfS0_iii_param_5
)
{
	.reg .pred 	%p<88>;
	.reg .b16 	%rs<16>;
	.reg .b32 	%r<82>;
	.reg .b32 	%f<99>;
	.reg .b64 	%rd<55>;

	ld.param.u64 	%rd8, [_Z6conv2dPhPfS0_iii_param_0];
	ld.param.u64 	%rd9, [_Z6conv2dPhPfS0_iii_param_1];
	ld.param.u64 	%rd7, [_Z6conv2dPhPfS0_iii_param_2];
	ld.param.u32 	%r26, [_Z6conv2dPhPfS0_iii_param_3];
	ld.param.u32 	%r27, [_Z6conv2dPhPfS0_iii_param_4];
	ld.param.u32 	%r28, [_Z6conv2dPhPfS0_iii_param_5];
	cvta.to.global.u64 	%rd1, %rd9;
	cvta.to.global.u64 	%rd2, %rd8;
	mov.u32 	%r29, %tid.x;
	mov.u32 	%r30, %ctaid.x;
	mov.u32 	%r31, %ntid.x;
	mad.lo.s32 	%r1, %r30, %r31, %r29;
	mov.u32 	%r32, %tid.y;
	mov.u32 	%r33, %ntid.y;
	mad.lo.s32 	%r2, %r30, %r33, %r32;
	setp.ge.s32 	%p1, %r1, %r27;
	setp.ge.s32 	%p2, %r2, %r28;
	or.pred  	%p3, %p1, %p2;
	@%p3 bra 	$L__BB0_45;
	shr.u32 	%r34, %r26, 31;
	add.s32 	%r35, %r26, %r34;
	shr.s32 	%r36, %r35, 1;
	neg.s32 	%r3, %r36;
	sub.s32 	%r4, %r1, %r36;
	setp.lt.s32 	%p4, %r26, 1;
	mov.f32 	%f77, 0f00000000;
	@%p4 bra 	$L__BB0_44;
	and.b32  	%r5, %r26, 7;
	and.b32  	%r6, %r26, 3;
	and.b32  	%r7, %r26, 2147483640;
	and.b32  	%r8, %r26, 1;
	add.s32 	%r9, %r3, %r2;
	mov.f32 	%f77, 0f00000000;
	mov.b32 	%r77, 0;
	cvt.s64.s32 	%rd39, %r4;
$L__BB0_3:
	setp.lt.u32 	%p5, %r26, 8;
	add.s32 	%r11, %r9, %r77;
	mul.lo.s32 	%r12, %r11, %r27;
	mul.lo.s32 	%r13, %r77, %r26;
	mov.b32 	%r80, 0;
	@%p5 bra 	$L__BB0_22;
	mov.b32 	%r78, 0;
	cvt.s64.s32 	%rd16, %r12;
	cvt.u64.u32 	%rd19, %r13;
$L__BB0_5:
	.pragma "nounroll";
	setp.ge.s32 	%p6, %r11, %r28;
	add.s32 	%r15, %r4, %r78;
	or.b32  	%r40, %r11, %r15;
	setp.lt.s32 	%p7, %r40, 0;
	setp.ge.s32 	%p8, %r15, %r27;
	or.pred  	%p9, %p6, %p8;
	or.pred  	%p10, %p9, %p7;
	@%p10 bra 	$L__BB0_7;
	add.s32 	%r41, %r15, %r12;
	cvt.s64.s32 	%rd10, %r41;
	add.s64 	%rd11, %rd2, %rd10;
	ld.global.u8 	%rs1, [%rd11];
	cvt.rn.f32.u16 	%f43, %rs1;
	add.s32 	%r42, %r78, %r13;
	mul.wide.u32 	%rd12, %r42, 4;
	add.s64 	%rd13, %rd1, %rd12;
	ld.global.f32 	%f44, [%rd13];
	mul.f32 	%f77, %f44, %f43;
$L__BB0_7:
	add.s32 	%r43, %r15, 1;
	or.b32  	%r44, %r11, %r43;
	setp.lt.s32 	%p12, %r44, 0;
	setp.ge.s32 	%p13, %r43, %r27;
	or.pred  	%p14, %p6, %p13;
	cvt.s64.s32 	%rd14, %r78;
	add.s64 	%rd17, %rd39, %rd14;
	add.s64 	%rd18, %rd17, %rd16;
	add.s64 	%rd3, %rd2, %rd18;
	add.s64 	%rd20, %rd14, %rd19;
	shl.b64 	%rd21, %rd20, 2;
	add.s64 	%rd4, %rd1, %rd21;
	or.pred  	%p15, %p14, %p12;
	@%p15 bra 	$L__BB0_9;
	ld.global.u8 	%rs2, [%rd3+1];
	cvt.rn.f32.u16 	%f45, %rs2;
	ld.global.f32 	%f46, [%rd4+4];
	mul.f32 	%f77, %f46, %f45;
$L__BB0_9:
	add.s32 	%r45, %r15, 2;
	or.b32  	%r46, %r11, %r45;
	setp.lt.s32 	%p17, %r46, 0;
	setp.ge.s32 	%p18, %r45, %r27;
	or.pred  	%p19, %p6, %p18;
	or.pred  	%p20, %p19, %p17;
	@%p20 bra 	$L__BB0_11;
	ld.global.u8 	%rs3, [%rd3+2];
	cvt.rn.f32.u16 	%f47, %rs3;
	ld.global.f32 	%f48, [%rd4+8];
	mul.f32 	%f77, %f48, %f47;
$L__BB0_11:
	add.s32 	%r47, %r15, 3;
	or.b32  	%r48, %r11, %r47;
	setp.lt.s32 	%p22, %r48, 0;
	setp.ge.s32 	%p23, %r47, %r27;
	or.pred  	%p24, %p6, %p23;
	or.pred  	%p25, %p24, %p22;
	@%p25 bra 	$L__BB0_13;
	ld.global.u8 	%rs4, [%rd3+3];
	cvt.rn.f32.u16 	%f49, %rs4;
	ld.global.f32 	%f50, [%rd4+12];
	mul.f32 	%f77, %f50, %f49;
$L__BB0_13:
	add.s32 	%r49, %r15, 4;
	or.b32  	%r50, %r11, %r49;
	setp.lt.s32 	%p27, %r50, 0;
	setp.ge.s32 	%p28, %r49, %r27;
	or.pred  	%p29, %p6, %p28;
	or.pred  	%p30, %p29, %p27;
	@%p30 bra 	$L__BB0_15;
	ld.global.u8 	%rs5, [%rd3+4];
	cvt.rn.f32.u16 	%f51, %rs5;
	ld.global.f32 	%f52, [%rd4+16];
	mul.f32 	%f77, %f52, %f51;
$L__BB0_15:
	add.s32 	%r51, %r15, 5;
	or.b32  	%r52, %r11, %r51;
	setp.lt.s32 	%p32, %r52, 0;
	setp.ge.s32 	%p33, %r51, %r27;
	or.pred  	%p34, %p6, %p33;
	or.pred  	%p35, %p34, %p32;
	@%p35 bra 	$L__BB0_17;
	ld.global.u8 	%rs6, [%rd3+5];
	cvt.rn.f32.u16 	%f53, %rs6;
	ld.global.f32 	%f54, [%rd4+20];
	mul.f32 	%f77, %f54, %f53;
$L__BB0_17:
	add.s32 	%r53, %r15, 6;
	or.b32  	%r54, %r11, %r53;
	setp.lt.s32 	%p37, %r54, 0;
	setp.ge.s32 	%p38, %r53, %r27;
	or.pred  	%p39, %p6, %p38;
	or.pred  	%p40, %p39, %p37;
	@%p40 bra 	$L__BB0_19;
	ld.global.u8 	%rs7, [%rd3+6];
	cvt.rn.f32.u16 	%f55, %rs7;
	ld.global.f32 	%f56, [%rd4+24];
	mul.f32 	%f77, %f56, %f55;
$L__BB0_19:
	add.s32 	%r55, %r15, 7;
	or.b32  	%r56, %r11, %r55;
	setp.lt.s32 	%p42, %r56, 0;
	setp.ge.s32 	%p43, %r55, %r27;
	or.pred  	%p44, %p6, %p43;
	or.pred  	%p45, %p44, %p42;
	@%p45 bra 	$L__BB0_21;
	ld.global.u8 	%rs8, [%rd3+7];
	cvt.rn.f32.u16 	%f57, %rs8;
	ld.global.f32 	%f58, [%rd4+28];
	mul.f32 	%f77, %f58, %f57;
$L__BB0_21:
	add.s32 	%r78, %r78, 8;
	setp.ne.s32 	%p46, %r78, %r7;
	mov.u32 	%r80, %r7;
	@%p46 bra 	$L__BB0_5;
$L__BB0_22:
	setp.eq.s32 	%p47, %r5, 0;
	@%p47 bra 	$L__BB0_43;
	add.s32 	%r57, %r5, -1;
	setp.lt.u32 	%p48, %r57, 3;
	@%p48 bra 	$L__BB0_33;
	setp.ge.s32 	%p49, %r11, %r28;
	add.s32 	%r18, %r4, %r80;
	or.b32  	%r59, %r11, %r18;
	setp.lt.s32 	%p50, %r59, 0;
	setp.ge.s32 	%p51, %r18, %r27;
	or.pred  	%p52, %p49, %p51;
	or.pred  	%p53, %p52, %p50;
	@%p53 bra 	$L__BB0_26;
	add.s32 	%r60, %r18, %r12;
	cvt.s64.s32 	%rd22, %r60;
	add.s64 	%rd23, %rd2, %rd22;
	ld.global.u8 	%rs9, [%rd23];
	cvt.rn.f32.u16 	%f60, %rs9;
	add.s32 	%r61, %r80, %r13;
	mul.wide.u32 	%rd24, %r61, 4;
	add.s64 	%rd25, %rd1, %rd24;
	ld.global.f32 	%f61, [%rd25];
	mul.f32 	%f77, %f61, %f60;
$L__BB0_26:
	add.s32 	%r62, %r18, 1;
	or.b32  	%r63, %r11, %r62;
	setp.lt.s32 	%p55, %r63, 0;
	setp.ge.s32 	%p56, %r62, %r27;
	or.pred  	%p57, %p49, %p56;
	cvt.u64.u32 	%rd26, %r80;
	cvt.s64.s32 	%rd28, %r12;
	add.s64 	%rd29, %rd39, %rd26;
	add.s64 	%rd30, %rd29, %rd28;
	add.s64 	%rd5, %rd2, %rd30;
	cvt.u64.u32 	%rd31, %r13;
	add.s64 	%rd32, %rd26, %rd31;
	shl.b64 	%rd33, %rd32, 2;
	add.s64 	%rd6, %rd1, %rd33;
	or.pred  	%p58, %p57, %p55;
	@%p58 bra 	$L__BB0_28;
	ld.global.u8 	%rs10, [%rd5+1];
	cvt.rn.f32.u16 	%f62, %rs10;
	ld.global.f32 	%f63, [%rd6+4];
	mul.f32 	%f77, %f63, %f62;
$L__BB0_28:
	add.s32 	%r64, %r18, 2;
	or.b32  	%r65, %r11, %r64;
	setp.lt.s32 	%p60, %r65, 0;
	setp.ge.s32 	%p61, %r64, %r27;
	or.pred  	%p62, %p49, %p61;
	or.pred  	%p63, %p62, %p60;
	@%p63 bra 	$L__BB0_30;
	ld.global.u8 	%rs11, [%rd5+2];
	cvt.rn.f32.u16 	%f64, %rs11;
	ld.global.f32 	%f65, [%rd6+8];
	mul.f32 	%f77, %f65, %f64;
$L__BB0_30:
	add.s32 	%r66, %r18, 3;
	or.b32  	%r67, %r11, %r66;
	setp.lt.s32 	%p65, %r67, 0;
	setp.ge.s32 	%p66, %r66, %r27;
	or.pred  	%p67, %p49, %p66;
	or.pred  	%p68, %p67, %p65;
	@%p68 bra 	$L__BB0_32;
	ld.global.u8 	%rs12, [%rd5+3];
	cvt.rn.f32.u16 	%f66, %rs12;
	ld.global.f32 	%f67, [%rd6+12];
	mul.f32 	%f77, %f67, %f66;
$L__BB0_32:
	add.s32 	%r80, %r80, 4;
$L__BB0_33:
	setp.eq.s32 	%p69, %r6, 0;
	@%p69 bra 	$L__BB0_43;
	setp.eq.s32 	%p70, %r6, 1;
	@%p70 bra 	$L__BB0_40;
	setp.ge.s32 	%p71, %r11, %r28;
	add.s32 	%r21, %r4, %r80;
	or.b32  	%r68, %r11, %r21;
	setp.lt.s32 	%p72, %r68, 0;
	setp.ge.s32 	%p73, %r21, %r27;
	or.pred  	%p74, %p71, %p73;
	or.pred  	%p75, %p74, %p72;
	@%p75 bra 	$L__BB0_37;
	add.s32 	%r69, %r21, %r12;
	cvt.s64.s32 	%rd34, %r69;
	add.s64 	%rd35, %rd2, %rd34;
	ld.global.u8 	%rs13, [%rd35];
	cvt.rn.f32.u16 	%f69, %rs13;
	add.s32 	%r70, %r80, %r13;
	mul.wide.u32 	%rd36, %r70, 4;
	add.s64 	%rd37, %rd1, %rd36;
	ld.global.f32 	%f70, [%rd37];
	mul.f32 	%f77, %f70, %f69;
$L__BB0_37:
	add.s32 	%r71, %r21, 1;
	or.b32  	%r72, %r11, %r71;
	setp.lt.s32 	%p77, %r72, 0;
	setp.ge.s32 	%p78, %r71, %r27;
	or.pred  	%p79, %p71, %p78;
	or.pred  	%p80, %p79, %p77;
	@%p80 bra 	$L__BB0_39;
	cvt.s64.s32 	%rd38, %r12;
	cvt.s64.s32 	%rd40, %r80;
	add.s64 	%rd41, %rd39, %rd40;
	add.s64 	%rd42, %rd41, %rd38;
	add.s64 	%rd43, %rd2, %rd42;
	ld.global.u8 	%rs14, [%rd43+1];
	cvt.rn.f32.u16 	%f71, %rs14;
	cvt.u64.u32 	%rd44, %r13;
	add.s64 	%rd45, %rd40, %rd44;
	shl.b64 	%rd46, %rd45, 2;
	add.s64 	%rd47, %rd1, %rd46;
	ld.global.f32 	%f72, [%rd47+4];
	mul.f32 	%f77, %f72, %f71;
$L__BB0_39:
	add.s32 	%r80, %r80, 2;
$L__BB0_40:
	setp.eq.s32 	%p81, %r8, 0;
	@%p81 bra 	$L__BB0_43;
	setp.ge.s32 	%p82, %r11, %r28;
	add.s32 	%r24, %r4, %r80;
	or.b32  	%r73, %r11, %r24;
	setp.lt.s32 	%p83, %r73, 0;
	setp.ge.s32 	%p84, %r24, %r27;
	or.pred  	%p85, %p82, %p84;
	or.pred  	%p86, %p85, %p83;
	@%p86 bra 	$L__BB0_43;
	add.s32 	%r74, %r24, %r12;
	cvt.s64.s32 	%rd48, %r74;
	add.s64 	%rd49, %rd2, %rd48;
	ld.global.u8 	%rs15, [%rd49];
	cvt.rn.f32.u16 	%f73, %rs15;
	add.s32 	%r75, %r80, %r13;
	mul.wide.u32 	%rd50, %r75, 4;
	add.s64 	%rd51, %rd1, %rd50;
	ld.global.f32 	%f74, [%rd51];
	mul.f32 	%f77, %f74, %f73;
$L__BB0_43:
	add.s32 	%r77, %r77, 1;
	setp.ne.s32 	%p87, %r77, %r26;
	@%p87 bra 	$L__BB0_3;
$L__BB0_44:
	mad.lo.s32 	%r76, %r27, %r2, %r1;
	cvta.to.global.u64 	%rd52, %rd7;
	mul.wide.s32 	%rd53, %r76, 4;
	add.s64 	%rd54, %rd52, %rd53;
	st.global.f32 	[%rd54], %f77;
$L__BB0_45:
	ret;

}


// ===== COMPILED SASS (sm_100) =====

	.target	sm_100

	.elftype	@"ET_EXEC"


//--------------------- .note.nv.tkinfo           --------------------------
	.section	.note.nv.tkinfo,"",@"SHT_NOTE"
	.sectionflags	@"SHF_NOTE_NV_TKINFO"
	.tkinfo
        /*0018*/ 	.word	0x00000002
        /*0030*/ 	.string	""
        /*0030*/ 	.string	"ptxas"
        /*0030*/ 	.string	"Cuda compilation tools, release 13.0, V13.0.88"
        /*0030*/ 	.string	"Build cuda_13.0.r13.0/compiler.36424714_0"
        /*0030*/ 	.string	"-arch sm_100 -m 64 "



//--------------------- .note.nv.cuinfo           --------------------------
	.section	.note.nv.cuinfo,"",@"SHT_NOTE"
	.sectionflags	@"SHF_NOTE_NV_CUINFO"
        /*0018*/ 	.short	0x0002
        /*001a*/ 	.short	0x0064
        /*001c*/ 	.short	0x0082
	.zero		2


//--------------------- .nv.info                  --------------------------
	.section	.nv.info,"",@"SHT_CUDA_INFO"
	.align	4


	//----- nvinfo : EIATTR_REGCOUNT
	.align		4
        /*0000*/ 	.byte	0x04, 0x2f
        /*0002*/ 	.short	(.L_1 - .L_0)
	.align		4
.L_0:
        /*0004*/ 	.word	index@(_Z6conv2dPhPfS0_iii)
        /*0008*/ 	.word	0x00000020


	//----- nvinfo : EIATTR_FRAME_SIZE
	.align		4
.L_1:
        /*000c*/ 	.byte	0x04, 0x11
        /*000e*/ 	.short	(.L_3 - .L_2)
	.align		4
.L_2:
        /*0010*/ 	.word	index@(_Z6conv2dPhPfS0_iii)
        /*0014*/ 	.word	0x00000000


	//----- nvinfo : EIATTR_MIN_STACK_SIZE
	.align		4
.L_3:
        /*0018*/ 	.byte	0x04, 0x12
        /*001a*/ 	.short	(.L_5 - .L_4)
	.align		4
.L_4:
        /*001c*/ 	.word	index@(_Z6conv2dPhPfS0_iii)
        /*0020*/ 	.word	0x00000000
.L_5:


//--------------------- .nv.compat                --------------------------
	.section	.nv.compat,"",@"SHT_CUDA_COMPAT_INFO"
	.align	4
        /*0000*/ 	.byte	0x02, 0x09, 0x00, 0x00, 0x02, 0x02, 0x01, 0x00, 0x02, 0x05, 0x05, 0x00, 0x03, 0x07, 0x01, 0x01
        /*0010*/ 	.byte	0x02, 0x03, 0x00, 0x00, 0x02, 0x06, 0x01, 0x00, 0x04, 0x0b, 0x08, 0x00, 0x09, 0x00, 0x00, 0x00
        /*0020*/ 	.byte	0x00, 0x00, 0x00, 0x00


//--------------------- .nv.info._Z6conv2dPhPfS0_iii --------------------------
	.section	.nv.info._Z6conv2dPhPfS0_iii,"",@"SHT_CUDA_INFO"
	.sectionflags	@""
	.align	4


	//----- nvinfo : EIATTR_CUDA_API_VERSION
	.align		4
        /*0000*/ 	.byte	0x04, 0x37
        /*0002*/ 	.short	(.L_7 - .L_6)
.L_6:
        /*0004*/ 	.word	0x00000082


	//----- nvinfo : EIATTR_KPARAM_INFO
	.align		4
.L_7:
        /*0008*/ 	.byte	0x04, 0x17
        /*000a*/ 	.short	(.L_9 - .L_8)
.L_8:
        /*000c*/ 	.word	0x00000000
        /*0010*/ 	.short	0x0005
        /*0012*/ 	.short	0x0020
        /*0014*/ 	.byte	0x00, 0xf0, 0x11, 0x00


	//----- nvinfo : EIATTR_KPARAM_INFO
	.align		4
.L_9:
        /*0018*/ 	.byte	0x04, 0x17
        /*001a*/ 	.short	(.L_11 - .L_10)
.L_10:
        /*001c*/ 	.word	0x00000000
        /*0020*/ 	.short	0x0004
        /*0022*/ 	.short	0x001c
        /*0024*/ 	.byte	0x00, 0xf0, 0x11, 0x00


	//----- nvinfo : EIATTR_KPARAM_INFO
	.align		4
.L_11:
        /*0028*/ 	.byte	0x04, 0x17
        /*002a*/ 	.short	(.L_13 - .L_12)
.L_12:
        /*002c*/ 	.word	0x00000000
        /*0030*/ 	.short	0x0003
        /*0032*/ 	.short	0x0018
        /*0034*/ 	.byte	0x00, 0xf0, 0x11, 0x00


	//----- nvinfo : EIATTR_KPARAM_INFO
	.align		4
.L_13:
        /*0038*/ 	.byte	0x04, 0x17
        /*003a*/ 	.short	(.L_15 - .L_14)
.L_14:
        /*003c*/ 	.word	0x00000000
        /*0040*/ 	.short	0x0002
        /*0042*/ 	.short	0x0010
        /*0044*/ 	.byte	0x00, 0xf5, 0x21, 0x00


	//----- nvinfo : EIATTR_KPARAM_INFO
	.align		4
.L_15:
        /*0048*/ 	.byte	0x04, 0x17
        /*004a*/ 	.short	(.L_17 - .L_16)
.L_16:
        /*004c*/ 	.word	0x00000000
        /*0050*/ 	.short	0x0001
        /*0052*/ 	.short	0x0008
        /*0054*/ 	.byte	0x00, 0xf5, 0x21, 0x00


	//----- nvinfo : EIATTR_KPARAM_INFO
	.align		4
.L_17:
        /*0058*/ 	.byte	0x04, 0x17
        /*005a*/ 	.short	(.L_19 - .L_18)
.L_18:
        /*005c*/ 	.word	0x00000000
        /*0060*/ 	.short	0x0000
        /*0062*/ 	.short	0x0000
        /*0064*/ 	.byte	0x00, 0xf5, 0x21, 0x00


	//----- nvinfo : EIATTR_SPARSE_MMA_MASK
	.align		4
.L_19:
        /*0068*/ 	.byte	0x03, 0x50
        /*006a*/ 	.short	0x0000


	//----- nvinfo : EIATTR_MAXREG_COUNT
	.align		4
        /*006c*/ 	.byte	0x03, 0x1b
        /*006e*/ 	.short	0x00ff


	//----- nvinfo : EIATTR_MERCURY_ISA_VERSION
	.align		4
        /*0070*/ 	.byte	0x03, 0x5f
        /*0072*/ 	.short	0x0101


	//----- nvinfo : EIATTR_VRC_CTA_INIT_COUNT
	.align		4
        /*0074*/ 	.byte	0x02, 0x4a
	.zero		1
	.zero		1


	//----- nvinfo : EIATTR_EXIT_INSTR_OFFSETS
	.align		4
        /*0078*/ 	.byte	0x04, 0x1c
        /*007a*/ 	.short	(.L_21 - .L_20)


	//   ....[0]....
.L_20:
        /*007c*/ 	.word	0x000000c0


	//   ....[1]....
        /*0080*/ 	.word	0x00001010


	//----- nvinfo : EIATTR_CRS_STACK_SIZE
	.align		4
.L_21:
        /*0084*/ 	.byte	0x04, 0x1e
        /*0086*/ 	.short	(.L_23 - .L_22)
.L_22:
        /*0088*/ 	.word	0x00000000


	//----- nvinfo : EIATTR_CBANK_PARAM_SIZE
	.align		4
.L_23:
        /*008c*/ 	.byte	0x03, 0x19
        /*008e*/ 	.short	0x0024


	//----- nvinfo : EIATTR_PARAM_CBANK
	.align		4
        /*0090*/ 	.byte	0x04, 0x0a
        /*0092*/ 	.short	(.L_25 - .L_24)
	.align		4
.L_24:
        /*0094*/ 	.word	index@(.nv.constant0._Z6conv2dPhPfS0_iii)
        /*0098*/ 	.short	0x0380
        /*009a*/ 	.short	0x0024


	//----- nvinfo : EIATTR_SW_WAR
	.align		4
.L_25:
        /*009c*/ 	.byte	0x04, 0x36
        /*009e*/ 	.short	(.L_27 - .L_26)
.L_26:
        /*00a0*/ 	.word	0x00000008
.L_27:


//--------------------- .nv.callgraph             --------------------------
	.section	.nv.callgraph,"",@"SHT_CUDA_CALLGRAPH"
	.align	4
	.sectionentsize	8
	.align		4
        /*0000*/ 	.word	0x00000000
	.align		4
        /*0004*/ 	.word	0xffffffff
	.align		4
        /*0008*/ 	.word	0x00000000
	.align		4
        /*000c*/ 	.word	0xfffffffe
	.align		4
        /*0010*/ 	.word	0x00000000
	.align		4
        /*0014*/ 	.word	0xfffffffd
	.align		4
        /*0018*/ 	.word	0x00000000
	.align		4
        /*001c*/ 	.word	0xfffffffc


//--------------------- .text._Z6conv2dPhPfS0_iii --------------------------
	.section	.text._Z6conv2dPhPfS0_iii,"ax",@progbits
	.align	128
        .global         _Z6conv2dPhPfS0_iii
        .type           _Z6conv2dPhPfS0_iii,@function
        .size           _Z6conv2dPhPfS0_iii,(.L_x_9 - _Z6conv2dPhPfS0_iii)
        .other          _Z6conv2dPhPfS0_iii,@"STO_CUDA_ENTRY STV_DEFAULT"
_Z6conv2dPhPfS0_iii:
.text._Z6conv2dPhPfS0_iii:
[----:B------:R-:W-:Y:S01]  /*0000*/  LDC R1, c[0x0][0x37c] ;  /* 0x0000df00ff017b82 */ /* 0x000fe20000000800 */
[----:B------:R-:W0:Y:S07]  /*0010*/  S2R R0, SR_TID.Y ;  /* 0x0000000000007919 */ /* 0x000e2e0000002200 */
[----:B------:R-:W1:Y:S01]  /*0020*/  LDC R2, c[0x0][0x360] ;  /* 0x0000d800ff027b82 */ /* 0x000e620000000800 */
[----:B------:R-:W2:Y:S01]  /*0030*/  LDCU UR5, c[0x0][0x3a0] ;  /* 0x00007400ff0577ac */ /* 0x000ea20008000800 */
[----:B------:R-:W1:Y:S01]  /*0040*/  S2R R11, SR_TID.X ;  /* 0x00000000000b7919 */ /* 0x000e620000002100 */
[----:B------:R-:W3:Y:S05]  /*0050*/  LDCU UR13, c[0x0][0x39c] ;  /* 0x00007380ff0d77ac */ /* 0x000eea0008000800 */
[----:B------:R-:W1:Y:S08]  /*0060*/  S2UR UR4, SR_CTAID.X ;  /* 0x00000000000479c3 */ /* 0x000e700000002500 */
[----:B------:R-:W0:Y:S01]  /*0070*/  LDC R3, c[0x0][0x364] ;  /* 0x0000d900ff037b82 */ /* 0x000e220000000800 */
[----:B-1----:R-:W-:-:S02]  /*0080*/  IMAD R11, R2, UR4, R11 ;  /* 0x00000004020b7c24 */ /* 0x002fc4000f8e020b */
[----:B0-----:R-:W-:-:S05]  /*0090*/  IMAD R0, R3, UR4, R0 ;  /* 0x0000000403007c24 */ /* 0x001fca000f8e0200 */
[----:B--2---:R-:W-:-:S04]  /*00a0*/  ISETP.GE.AND P0, PT, R0, UR5, PT ;  /* 0x0000000500007c0c */ /* 0x004fc8000bf06270 */
[----:B---3--:R-:W-:-:S13]  /*00b0*/  ISETP.GE.OR P0, PT, R11, UR13, P0 ;  /* 0x0000000d0b007c0c */ /* 0x008fda0008706670 */
[----:B------:R-:W-:Y:S05]  /*00c0*/  @P0 EXIT ;  /* 0x000000000000094d */ /* 0x000fea0003800000 */
[----:B------:R-:W0:Y:S01]  /*00d0*/  LDCU UR5, c[0x0][0x398] ;  /* 0x00007300ff0577ac */ /* 0x000e220008000800 */
[----:B------:R-:W-:Y:S01]  /*00e0*/  IMAD.MOV.U32 R10, RZ, RZ, RZ ;  /* 0x000000ffff0a7224 */ /* 0x000fe200078e00ff */
[----:B------:R-:W1:Y:S01]  /*00f0*/  LDCU.64 UR10, c[0x0][0x358] ;  /* 0x00006b00ff0a77ac */ /* 0x000e620008000a00 */
[----:B0-----:R-:W-:-:S09]  /*0100*/  UISETP.GE.AND UP0, UPT, UR5, 0x1, UPT ;  /* 0x000000010500788c */ /* 0x001fd2000bf06270 */
[----:B-1----:R-:W-:Y:S05]  /*0110*/  BRA.U !UP0, `(.L_x_0) ;  /* 0x0000000d08ac7547 */ /* 0x002fea000b800000 */
[----:B------:R-:W-:Y:S01]  /*0120*/  ULEA.HI UR4, UR5, UR5, URZ, 0x1 ;  /* 0x0000000505047291 */ /* 0x000fe2000f8f08ff */
[----:B------:R-:W-:Y:S01]  /*0130*/  IMAD.MOV.U32 R10, RZ, RZ, RZ ;  /* 0x000000ffff0a7224 */ /* 0x000fe200078e00ff */
[----:B------:R-:W-:Y:S02]  /*0140*/  ULOP3.LUT UR7, UR5, 0x7, URZ, 0xc0, !UPT ;  /* 0x0000000705077892 */ /* 0x000fe4000f8ec0ff */
[----:B------:R-:W-:Y:S02]  /*0150*/  USHF.R.S32.HI UR4, URZ, 0x1, UR4 ;  /* 0x00000001ff047899 */ /* 0x000fe40008011404 */
[----:B------:R-:W-:Y:S02]  /*0160*/  ULOP3.LUT UR8, UR5, 0x3, URZ, 0xc0, !UPT ;  /* 0x0000000305087892 */ /* 0x000fe4000f8ec0ff */
[----:B------:R-:W-:Y:S02]  /*0170*/  ULOP3.LUT UR5, UR5, 0x7ffffff8, URZ, 0xc0, !UPT ;  /* 0x7ffffff805057892 */ /* 0x000fe4000f8ec0ff */
[----:B------:R-:W-:-:S02]  /*0180*/  VIADD R12, R11, -UR4 ;  /* 0x800000040b0c7c36 */ /* 0x000fc40008000000 */
[----:B------:R-:W-:Y:S01]  /*0190*/  VIADD R13, R0, -UR4 ;  /* 0x80000004000d7c36 */ /* 0x000fe20008000000 */
[----:B------:R-:W-:Y:S02]  /*01a0*/  UMOV UR4, URZ ;  /* 0x000000ff00047c82 */ /* 0x000fe40008000000 */
[----:B------:R-:W-:-:S07]  /*01b0*/  SHF.R.S32.HI R14, RZ, 0x1f, R12 ;  /* 0x0000001fff0e7819 */ /* 0x000fce000001140c */
.L_x_7:
[----:B------:R-:W0:Y:S01]  /*01c0*/  LDCU.64 UR12, c[0x0][0x398] ;  /* 0x00007300ff0c77ac */ /* 0x000e220008000a00 */
[----:B------:R-:W-:Y:S02]  /*01d0*/  VIADD R15, R13, UR4 ;  /* 0x000000040d0f7c36 */ /* 0x000fe40008000000 */
[----:B------:R-:W-:Y:S01]  /*01e0*/  IMAD.MOV.U32 R19, RZ, RZ, RZ ;  /* 0x000000ffff137224 */ /* 0x000fe200078e00ff */
[----:B0-----:R-:W-:Y:S01]  /*01f0*/  UISETP.GE.U32.AND UP1, UPT, UR12, 0x8, UPT ;  /* 0x000000080c00788c */ /* 0x001fe2000bf26070 */
[----:B------:R-:W-:Y:S01]  /*0200*/  IMAD R17, R15, UR13, RZ ;  /* 0x0000000d0f117c24 */ /* 0x000fe2000f8e02ff */
[----:B------:R-:W-:Y:S02]  /*0210*/  UIMAD UR9, UR4, UR12, URZ ;  /* 0x0000000c040972a4 */ /* 0x000fe4000f8e02ff */
[----:B------:R-:W-:-:S04]  /*0220*/  UIADD3 UR4, UPT, UPT, UR4, 0x1, URZ ;  /* 0x0000000104047890 */ /* 0x000fc8000fffe0ff */
[----:B------:R-:W-:Y:S01]  /*0230*/  UISETP.NE.AND UP0, UPT, UR4, UR12, UPT ;  /* 0x0000000c0400728c */ /* 0x000fe2000bf05270 */
[----:B------:R-:W-:Y:S10]  /*0240*/  BRA.U !UP1, `(.L_x_1) ;  /* 0x0000000509707547 */ /* 0x000ff4000b800000 */
[----:B------:R-:W0:Y:S01]  /*0250*/  LDC.64 R2, c[0x0][0x380] ;  /* 0x0000e000ff027b82 */ /* 0x000e220000000a00 */
[----:B------:R-:W1:Y:S01]  /*0260*/  LDCU UR12, c[0x0][0x3a0] ;  /* 0x00007400ff0c77ac */ /* 0x000e620008000800 */
[----:B------:R-:W-:Y:S01]  /*0270*/  SHF.R.S32.HI R21, RZ, 0x1f, R17 ;  /* 0x0000001fff157819 */ /* 0x000fe20000011411 */
[----:B------:R-:W-:Y:S01]  /*0280*/  IMAD.MOV.U32 R23, RZ, RZ, RZ ;  /* 0x000000ffff177224 */ /* 0x000fe200078e00ff */
[----:B------:R-:W2:Y:S04]  /*0290*/  LDCU UR6, c[0x0][0x39c] ;  /* 0x00007380ff0677ac */ /* 0x000ea80008000800 */
[----:B------:R-:W3:Y:S01]  /*02a0*/  LDC.64 R4, c[0x0][0x388] ;  /* 0x0000e200ff047b82 */ /* 0x000ee20000000a00 */
[----:B-1----:R-:W-:-:S13]  /*02b0*/  ISETP.GE.AND P5, PT, R15, UR12, PT ;  /* 0x0000000c0f007c0c */ /* 0x002fda000bfa6270 */
.L_x_2:
[----:B------:R-:W-:Y:S01]  /*02c0*/  IMAD.IADD R16, R12, 0x1, R23 ;  /* 0x000000010c107824 */ /* 0x000fe200078e0217 */
[----:B--2---:R-:W-:-:S04]  /*02d0*/  UMOV UR13, UR6 ;  /* 0x00000006000d7c82 */ /* 0x004fc80008000000 */
[----:B------:R-:W-:Y:S02]  /*02e0*/  ISETP.GE.OR P2, PT, R16, UR13, P5 ;  /* 0x0000000d10007c0c */ /* 0x000fe4000af46670 */
[----:B------:R-:W-:-:S04]  /*02f0*/  LOP3.LUT R6, R15, R16, RZ, 0xfc, !PT ;  /* 0x000000100f067212 */ /* 0x000fc800078efcff */
[----:B------:R-:W-:-:S13]  /*0300*/  ISETP.LT.OR P2, PT, R6, RZ, P2 ;  /* 0x000000ff0600720c */ /* 0x000fda0001741670 */
[----:B------:R-:W1:Y:S01]  /*0310*/  @!P2 LDC.64 R6, c[0x0][0x380] ;  /* 0x0000e000ff06ab82 */ /* 0x000e620000000a00 */
[----:B------:R-:W-:Y:S02]  /*0320*/  @!P2 IMAD.IADD R18, R17, 0x1, R16 ;  /* 0x000000011112a824 */ /* 0x000fe400078e0210 */
[----:B------:R-:W-:-:S05]  /*0330*/  @!P2 VIADD R19, R23, UR9 ;  /* 0x000000091713ac36 */ /* 0x000fca0008000000 */
[----:B------:R-:W2:Y:S01]  /*0340*/  @!P2 LDC.64 R8, c[0x0][0x388] ;  /* 0x0000e200ff08ab82 */ /* 0x000ea20000000a00 */
[----:B-1----:R-:W-:-:S04]  /*0350*/  @!P2 IADD3 R6, P0, PT, R18, R6, RZ ;  /* 0x000000061206a210 */ /* 0x002fc80007f1e0ff */
[----:B------:R-:W-:Y:S01]  /*0360*/  @!P2 LEA.HI.X.SX32 R7, R18, R7, 0x1, P0 ;  /* 0x000000071207a211 */ /* 0x000fe200000f0eff */
[----:B--2---:R-:W-:-:S04]  /*0370*/  @!P2 IMAD.WIDE.U32 R8, R19, 0x4, R8 ;  /* 0x000000041308a825 */ /* 0x004fc800078e0008 */
[----:B------:R1:W2:Y:S04]  /*0380*/  @!P2 LDG.E.U8 R22, desc[UR10][R6.64] ;  /* 0x0000000a0616a981 */ /* 0x0002a8000c1e1100 */
[----:B------:R-:W4:Y:S01]  /*0390*/  @!P2 LDG.E R20, desc[UR10][R8.64] ;  /* 0x0000000a0814a981 */ /* 0x000f22000c1e1900 */
[----:B------:R-:W-:Y:S01]  /*03a0*/  VIADD R18, R16, 0x1 ;  /* 0x0000000110127836 */ /* 0x000fe20000000000 */
[--C-:B------:R-:W-:Y:S02]  /*03b0*/  IADD3 R25, P1, P0, R17, R12, R23.reuse ;  /* 0x0000000c11197210 */ /* 0x100fe4000783e017 */
[----:B------:R-:W-:Y:S02]  /*03c0*/  SHF.R.S32.HI R19, RZ, 0x1f, R23 ;  /* 0x0000001fff137819 */ /* 0x000fe40000011417 */
[----:B------:R-:W-:-:S02]  /*03d0*/  ISETP.GE.OR P3, PT, R18, UR13, P5 ;  /* 0x0000000d12007c0c */ /* 0x000fc4000af66670 */
[----:B------:R-:W-:Y:S02]  /*03e0*/  LOP3.LUT R18, R15, R18, RZ, 0xfc, !PT ;  /* 0x000000120f127212 */ /* 0x000fe400078efcff */
[----:B------:R-:W-:Y:S02]  /*03f0*/  IADD3 R24, P6, PT, R23, UR9, RZ ;  /* 0x0000000917187c10 */ /* 0x000fe4000ffde0ff */
[----:B------:R-:W-:Y:S02]  /*0400*/  ISETP.LT.OR P3, PT, R18, RZ, P3 ;  /* 0x000000ff1200720c */ /* 0x000fe40001f61670 */
[----:B0-----:R-:W-:Y:S01]  /*0410*/  IADD3 R18, P4, PT, R25, R2, RZ ;  /* 0x0000000219127210 */ /* 0x001fe20007f9e0ff */
[--C-:B-1----:R-:W-:Y:S01]  /*0420*/  IMAD.X R7, RZ, RZ, R19.reuse, P6 ;  /* 0x000000ffff077224 */ /* 0x102fe200030e0613 */
[----:B------:R-:W-:Y:S02]  /*0430*/  IADD3.X R26, PT, PT, R21, R14, R19, P1, P0 ;  /* 0x0000000e151a7210 */ /* 0x000fe40000fe0413 */
[----:B---3--:R-:W-:-:S03]  /*0440*/  LEA R6, P0, R24, R4, 0x2 ;  /* 0x0000000418067211 */ /* 0x008fc600078010ff */
[----:B------:R-:W-:Y:S01]  /*0450*/  IMAD.X R19, R26, 0x1, R3, P4 ;  /* 0x000000011a137824 */ /* 0x000fe200020e0603 */
[----:B------:R-:W-:-:S04]  /*0460*/  LEA.HI.X R7, R24, R5, R7, 0x2, P0 ;  /* 0x0000000518077211 */ /* 0x000fc800000f1407 */
[----:B------:R-:W3:Y:S04]  /*0470*/  @!P3 LDG.E.U8 R9, desc[UR10][R18.64+0x1] ;  /* 0x0000010a1209b981 */ /* 0x000ee8000c1e1100 */
[----:B------:R-:W5:Y:S01]  /*0480*/  @!P3 LDG.E R8, desc[UR10][R6.64+0x4] ;  /* 0x0000040a0608b981 */ /* 0x000f62000c1e1900 */
[C---:B------:R-:W-:Y:S02]  /*0490*/  VIADD R24, R16.reuse, 0x2 ;  /* 0x0000000210187836 */ /* 0x040fe40000000000 */
[----:B------:R-:W-:-:S03]  /*04a0*/  VIADD R26, R16, 0x3 ;  /* 0x00000003101a7836 */ /* 0x000fc60000000000 */
[----:B------:R-:W-:Y:S02]  /*04b0*/  ISETP.GE.OR P0, PT, R24, UR13, P5 ;  /* 0x0000000d18007c0c */ /* 0x000fe4000af06670 */
[C---:B------:R-:W-:Y:S02]  /*04c0*/  LOP3.LUT R24, R15.reuse, R24, RZ, 0xfc, !PT ;  /* 0x000000180f187212 */ /* 0x040fe400078efcff */
[----:B------:R-:W-:Y:S02]  /*04d0*/  ISETP.GE.OR P1, PT, R26, UR13, P5 ;  /* 0x0000000d1a007c0c */ /* 0x000fe4000af26670 */
[----:B------:R-:W-:Y:S02]  /*04e0*/  LOP3.LUT R26, R15, R26, RZ, 0xfc, !PT ;  /* 0x0000001a0f1a7212 */ /* 0x000fe400078efcff */
[----:B------:R-:W-:Y:S02]  /*04f0*/  ISETP.LT.OR P0, PT, R24, RZ, P0 ;  /* 0x000000ff1800720c */ /* 0x000fe40000701670 */
[----:B------:R-:W-:-:S11]  /*0500*/  ISETP.LT.OR P1, PT, R26, RZ, P1 ;  /* 0x000000ff1a00720c */ /* 0x000fd60000f21670 */
[----:B------:R-:W5:Y:S04]  /*0510*/  @!P0 LDG.E.U8 R25, desc[UR10][R18.64+0x2] ;  /* 0x0000020a12198981 */ /* 0x000f68000c1e1100 */
[----:B------:R-:W5:Y:S01]  /*0520*/  @!P1 LDG.E.U8 R24, desc[UR10][R18.64+0x3] ;  /* 0x0000030a12189981 */ /* 0x000f62000c1e1100 */
[----:B--2---:R-:W-:-:S03]  /*0530*/  @!P2 I2FP.F32.U32 R27, R22 ;  /* 0x00000016001ba245 */ /* 0x004fc60000201000 */
[----:B------:R-:W2:Y:S02]  /*0540*/  @!P0 LDG.E R22, desc[UR10][R6.64+0x8] ;  /* 0x0000080a06168981 */ /* 0x000ea4000c1e1900 */
[----:B----4-:R-:W-:Y:S02]  /*0550*/  @!P2 FMUL R10, R27, R20 ;  /* 0x000000141b0aa220 */ /* 0x010fe40000400000 */
[----:B------:R-:W4:Y:S01]  /*0560*/  @!P1 LDG.E R20, desc[UR10][R6.64+0xc] ;  /* 0x00000c0a06149981 */ /* 0x000f22000c1e1900 */
[----:B------:R-:W-:Y:S01]  /*0570*/  VIADD R26, R16, 0x5 ;  /* 0x00000005101a7836 */ /* 0x000fe20000000000 */
[----:B---3--:R-:W-:-:S05]  /*0580*/  @!P3 I2FP.F32.U32 R9, R9 ;  /* 0x000000090009b245 */ /* 0x008fca0000201000 */
[----:B-----5:R-:W-:Y:S01]  /*0590*/  @!P3 FMUL R10, R9, R8 ;  /* 0x00000008090ab220 */ /* 0x020fe20000400000 */
[----:B------:R-:W-:-:S05]  /*05a0*/  VIADD R8, R16, 0x4 ;  /* 0x0000000410087836 */ /* 0x000fca0000000000 */
[----:B------:R-:W-:Y:S02]  /*05b0*/  ISETP.GE.OR P2, PT, R8, UR13, P5 ;  /* 0x0000000d08007c0c */ /* 0x000fe4000af46670 */
[----:B------:R-:W-:-:S04]  /*05c0*/  LOP3.LUT R8, R15, R8, RZ, 0xfc, !PT ;  /* 0x000000080f087212 */ /* 0x000fc800078efcff */
[----:B------:R-:W-:Y:S01]  /*05d0*/  ISETP.LT.OR P2, PT, R8, RZ, P2 ;  /* 0x000000ff0800720c */ /* 0x000fe20001741670 */
[C---:B------:R-:W-:Y:S02]  /*05e0*/  VIADD R8, R16.reuse, 0x6 ;  /* 0x0000000610087836 */ /* 0x040fe40000000000 */
[----:B------:R-:W-:Y:S01]  /*05f0*/  VIADD R16, R16, 0x7 ;  /* 0x0000000710107836 */ /* 0x000fe20000000000 */
[----:B------:R-:W-:Y:S02]  /*0600*/  ISETP.GE.OR P3, PT, R26, UR13, P5 ;  /* 0x0000000d1a007c0c */ /* 0x000fe4000af66670 */
[C---:B------:R-:W-:Y:S02]  /*0610*/  LOP3.LUT R26, R15.reuse, R26, RZ, 0xfc, !PT ;  /* 0x0000001a0f1a7212 */ /* 0x040fe400078efcff */
[----:B------:R-:W-:Y:S02]  /*0620*/  ISETP.GE.OR P4, PT, R8, UR13, P5 ;  /* 0x0000000d08007c0c */ /* 0x000fe4000af86670 */
[----:B------:R-:W-:-:S02]  /*0630*/  LOP3.LUT R8, R15, R8, RZ, 0xfc, !PT ;  /* 0x000000080f087212 */ /* 0x000fc400078efcff */
[----:B------:R-:W-:Y:S01]  /*0640*/  ISETP.GE.OR P6, PT, R16, UR13, P5 ;  /* 0x0000000d10007c0c */ /* 0x000fe2000afc6670 */
[----:B------:R-:W3:Y:S01]  /*0650*/  @!P2 LDG.E R9, desc[UR10][R6.64+0x10] ;  /* 0x0000100a0609a981 */ /* 0x000ee2000c1e1900 */
[----:B------:R-:W-:Y:S02]  /*0660*/  LOP3.LUT R16, R15, R16, RZ, 0xfc, !PT ;  /* 0x000000100f107212 */ /* 0x000fe400078efcff */
[----:B------:R-:W-:Y:S02]  /*0670*/  ISETP.LT.OR P3, PT, R26, RZ, P3 ;  /* 0x000000ff1a00720c */ /* 0x000fe40001f61670 */
[----:B------:R-:W-:Y:S02]  /*0680*/  ISETP.LT.OR P4, PT, R8, RZ, P4 ;  /* 0x000000ff0800720c */ /* 0x000fe40002781670 */
[----:B------:R-:W-:Y:S01]  /*0690*/  ISETP.LT.OR P6, PT, R16, RZ, P6 ;  /* 0x000000ff1000720c */ /* 0x000fe200037c1670 */
[----:B------:R-:W5:Y:S01]  /*06a0*/  @!P2 LDG.E.U8 R8, desc[UR10][R18.64+0x4] ;  /* 0x0000040a1208a981 */ /* 0x000f62000c1e1100 */
[----:B------:R-:W-:-:S02]  /*06b0*/  @!P0 I2FP.F32.U32 R25, R25 ;  /* 0x0000001900198245 */ /* 0x000fc40000201000 */
[----:B------:R-:W-:-:S05]  /*06c0*/  @!P1 I2FP.F32.U32 R27, R24 ;  /* 0x00000018001b9245 */ /* 0x000fca0000201000 */
[----:B------:R-:W3:Y:S04]  /*06d0*/  @!P3 LDG.E.U8 R16, desc[UR10][R18.64+0x5] ;  /* 0x0000050a1210b981 */ /* 0x000ee8000c1e1100 */
[----:B------:R-:W3:Y:S01]  /*06e0*/  @!P6 LDG.E R29, desc[UR10][R6.64+0x1c] ;  /* 0x00001c0a061de981 */ /* 0x000ee2000c1e1900 */
[----:B--2---:R-:W-:-:S03]  /*06f0*/  @!P0 FMUL R10, R25, R22 ;  /* 0x00000016190a8220 */ /* 0x004fc60000400000 */
[----:B------:R-:W2:Y:S01]  /*0700*/  @!P6 LDG.E.U8 R22, desc[UR10][R18.64+0x7] ;  /* 0x0000070a1216e981 */ /* 0x000ea2000c1e1100 */
[----:B----4-:R-:W-:-:S03]  /*0710*/  @!P1 FMUL R10, R27, R20 ;  /* 0x000000141b0a9220 */ /* 0x010fc60000400000 */
[----:B------:R-:W4:Y:S04]  /*0720*/  @!P3 LDG.E R25, desc[UR10][R6.64+0x14] ;  /* 0x0000140a0619b981 */ /* 0x000f28000c1e1900 */
[----:B------:R-:W4:Y:S04]  /*0730*/  @!P4 LDG.E.U8 R20, desc[UR10][R18.64+0x6] ;  /* 0x0000060a1214c981 */ /* 0x000f28000c1e1100 */
[----:B------:R-:W4:Y:S01]  /*0740*/  @!P4 LDG.E R27, desc[UR10][R6.64+0x18] ;  /* 0x0000180a061bc981 */ /* 0x000f22000c1e1900 */
[----:B------:R-:W-:-:S05]  /*0750*/  VIADD R23, R23, 0x8 ;  /* 0x0000000817177836 */ /* 0x000fca0000000000 */
[----:B------:R-:W-:Y:S02]  /*0760*/  ISETP.NE.AND P0, PT, R23, UR5, PT ;  /* 0x0000000517007c0c */ /* 0x000fe4000bf05270 */
[----:B-----5:R-:W-:Y:S02]  /*0770*/  @!P2 I2FP.F32.U32 R8, R8 ;  /* 0x000000080008a245 */ /* 0x020fe40000201000 */
[----:B---3--:R-:W-:-:S03]  /*0780*/  @!P3 I2FP.F32.U32 R16, R16 ;  /* 0x000000100010b245 */ /* 0x008fc60000201000 */
[----:B------:R-:W-:Y:S01]  /*0790*/  @!P2 FMUL R10, R8, R9 ;  /* 0x00000009080aa220 */ /* 0x000fe20000400000 */
[----:B--2---:R-:W-:Y:S01]  /*07a0*/  @!P6 I2FP.F32.U32 R22, R22 ;  /* 0x000000160016e245 */ /* 0x004fe20000201000 */
[----:B----4-:R-:W-:Y:S01]  /*07b0*/  @!P3 FMUL R10, R16, R25 ;  /* 0x00000019100ab220 */ /* 0x010fe20000400000 */
[----:B------:R-:W-:-:S05]  /*07c0*/  @!P4 I2FP.F32.U32 R20, R20 ;  /* 0x000000140014c245 */ /* 0x000fca0000201000 */
[----:B------:R-:W-:Y:S01]  /*07d0*/  @!P4 FMUL R10, R20, R27 ;  /* 0x0000001b140ac220 */ /* 0x000fe20000400000 */
[----:B------:R-:W-:Y:S01]  /*07e0*/  @!P6 FMUL R10, R22, R29 ;  /* 0x0000001d160ae220 */ /* 0x000fe20000400000 */
[----:B------:R-:W-:Y:S06]  /*07f0*/  @P0 BRA `(.L_x_2) ;  /* 0xfffffff800b00947 */ /* 0x000fec000383ffff */
[----:B------:R-:W-:-:S07]  /*0800*/  IMAD.U32 R19, RZ, RZ, UR5 ;  /* 0x00000005ff137e24 */ /* 0x000fce000f8e00ff */
.L_x_1:
[----:B------:R-:W-:-:S09]  /*0810*/  UISETP.NE.AND UP1, UPT, UR7, URZ, UPT ;  /* 0x000000ff0700728c */ /* 0x000fd2000bf25270 */
[----:B------:R-:W-:Y:S05]  /*0820*/  BRA.U !UP1, `(.L_x_3) ;  /* 0x0000000509e47547 */ /* 0x000fea000b800000 */
[----:B------:R-:W-:Y:S02]  /*0830*/  UIADD3 UR6, UPT, UPT, UR7, -0x1, URZ ;  /* 0xffffffff07067890 */ /* 0x000fe4000fffe0ff */
[----:B------:R-:W-:Y:S02]  /*0840*/  UISETP.NE.AND UP2, UPT, UR8, URZ, UPT ;  /* 0x000000ff0800728c */ /* 0x000fe4000bf45270 */
[----:B------:R-:W-:-:S09]  /*0850*/  UISETP.GE.U32.AND UP1, UPT, UR6, 0x3, UPT ;  /* 0x000000030600788c */ /* 0x000fd2000bf26070 */
[----:B------:R-:W-:Y:S05]  /*0860*/  BRA.U !UP1, `(.L_x_4) ;  /* 0x0000000109d47547 */ /* 0x000fea000b800000 */
[----:B------:R-:W0:Y:S01]  /*0870*/  LDCU UR6, c[0x0][0x3a0] ;  /* 0x00007400ff0677ac */ /* 0x000e220008000800 */
[----:B------:R-:W-:Y:S01]  /*0880*/  IMAD.IADD R20, R12, 0x1, R19 ;  /* 0x000000010c147824 */ /* 0x000fe200078e0213 */
[----:B------:R-:W1:Y:S01]  /*0890*/  LDC.64 R8, c[0x0][0x380] ;  /* 0x0000e000ff087b82 */ /* 0x000e620000000a00 */
[----:B------:R-:W-:Y:S02]  /*08a0*/  SHF.R.S32.HI R23, RZ, 0x1f, R17 ;  /* 0x0000001fff177819 */ /* 0x000fe40000011411 */
[----:B------:R-:W-:Y:S01]  /*08b0*/  VIADD R18, R20, 0x2 ;  /* 0x0000000214127836 */ /* 0x000fe20000000000 */
[----:B------:R-:W-:Y:S02]  /*08c0*/  LOP3.LUT R2, R15, R20, RZ, 0xfc, !PT ;  /* 0x000000140f027212 */ /* 0x000fe400078efcff */
[----:B------:R-:W-:Y:S02]  /*08d0*/  IADD3 R21, P4, P5, R17, R12, R19 ;  /* 0x0000000c11157210 */ /* 0x000fe40007d9e013 */
[----:B------:R-:W2:Y:S01]  /*08e0*/  LDC.64 R4, c[0x0][0x388] ;  /* 0x0000e200ff047b82 */ /* 0x000ea20000000a00 */
[----:B0-----:R-:W-:-:S04]  /*08f0*/  ISETP.GE.AND P3, PT, R15, UR6, PT ;  /* 0x000000060f007c0c */ /* 0x001fc8000bf66270 */
[----:B------:R-:W-:Y:S02]  /*0900*/  ISETP.GE.OR P0, PT, R20, UR13, P3 ;  /* 0x0000000d14007c0c */ /* 0x000fe40009f06670 */
[----:B------:R-:W-:Y:S02]  /*0910*/  ISETP.GE.OR P2, PT, R18, UR13, P3 ;  /* 0x0000000d12007c0c */ /* 0x000fe40009f46670 */
[----:B------:R-:W-:Y:S01]  /*0920*/  ISETP.LT.OR P0, PT, R2, RZ, P0 ;  /* 0x000000ff0200720c */ /* 0x000fe20000701670 */
[----:B------:R-:W-:Y:S01]  /*0930*/  VIADD R2, R20, 0x1 ;  /* 0x0000000114027836 */ /* 0x000fe20000000000 */
[----:B------:R-:W-:-:S04]  /*0940*/  LOP3.LUT R18, R15, R18, RZ, 0xfc, !PT ;  /* 0x000000120f127212 */ /* 0x000fc800078efcff */
[----:B------:R-:W-:Y:S02]  /*0950*/  ISETP.GE.OR P1, PT, R2, UR13, P3 ;  /* 0x0000000d02007c0c */ /* 0x000fe40009f26670 */
[----:B------:R-:W-:Y:S02]  /*0960*/  LOP3.LUT R16, R15, R2, RZ, 0xfc, !PT ;  /* 0x000000020f107212 */ /* 0x000fe400078efcff */
[----:B------:R-:W-:Y:S01]  /*0970*/  ISETP.LT.OR P2, PT, R18, RZ, P2 ;  /* 0x000000ff1200720c */ /* 0x000fe20001741670 */
[----:B------:R-:W-:Y:S01]  /*0980*/  VIADD R18, R20, 0x3 ;  /* 0x0000000314127836 */ /* 0x000fe20000000000 */
[----:B------:R-:W-:Y:S01]  /*0990*/  ISETP.LT.OR P1, PT, R16, RZ, P1 ;  /* 0x000000ff1000720c */ /* 0x000fe20000f21670 */
[----:B------:R-:W0:Y:S01]  /*09a0*/  @!P0 LDC.64 R6, c[0x0][0x380] ;  /* 0x0000e000ff068b82 */ /* 0x000e220000000a00 */
[----:B------:R-:W-:Y:S01]  /*09b0*/  @!P0 IMAD.IADD R16, R17, 0x1, R20 ;  /* 0x0000000111108824 */ /* 0x000fe200078e0214 */
[----:B------:R-:W-:Y:S02]  /*09c0*/  IADD3.X R20, PT, PT, R23, R14, RZ, P4, P5 ;  /* 0x0000000e17147210 */ /* 0x000fe400027ea4ff */
[----:B------:R-:W-:-:S02]  /*09d0*/  ISETP.GE.OR P3, PT, R18, UR13, P3 ;  /* 0x0000000d12007c0c */ /* 0x000fc40009f66670 */
[----:B------:R-:W-:Y:S02]  /*09e0*/  LOP3.LUT R18, R15, R18, RZ, 0xfc, !PT ;  /* 0x000000120f127212 */ /* 0x000fe400078efcff */
[----:B------:R-:W3:Y:S01]  /*09f0*/  @!P0 LDC.64 R2, c[0x0][0x388] ;  /* 0x0000e200ff028b82 */ /* 0x000ee20000000a00 */
[----:B-1----:R-:W-:Y:S01]  /*0a00*/  IADD3 R8, P4, PT, R21, R8, RZ ;  /* 0x0000000815087210 */ /* 0x002fe20007f9e0ff */
[C---:B------:R-:W-:Y:S01]  /*0a10*/  @!P0 VIADD R21, R19.reuse, UR9 ;  /* 0x0000000913158c36 */ /* 0x040fe20008000000 */
[----:B------:R-:W-:Y:S02]  /*0a20*/  ISETP.LT.OR P3, PT, R18, RZ, P3 ;  /* 0x000000ff1200720c */ /* 0x000fe40001f61670 */
[----:B------:R-:W-:Y:S01]  /*0a30*/  IADD3 R18, P6, PT, R19, UR9, RZ ;  /* 0x0000000913127c10 */ /* 0x000fe2000ffde0ff */
[----:B------:R-:W-:-:S03]  /*0a40*/  IMAD.X R9, R20, 0x1, R9, P4 ;  /* 0x0000000114097824 */ /* 0x000fc600020e0609 */
[----:B--2---:R-:W-:Y:S02]  /*0a50*/  LEA R4, P4, R18, R4, 0x2 ;  /* 0x0000000412047211 */ /* 0x004fe400078810ff */
[----:B------:R-:W2:Y:S01]  /*0a60*/  @!P2 LDG.E.U8 R20, desc[UR10][R8.64+0x2] ;  /* 0x0000020a0814a981 */ /* 0x000ea2000c1e1100 */
[----:B0-----:R-:W-:-:S04]  /*0a70*/  @!P0 IADD3 R6, P5, PT, R16, R6, RZ ;  /* 0x0000000610068210 */ /* 0x001fc80007fbe0ff */
[----:B------:R-:W4:Y:S01]  /*0a80*/  @!P3 LDG.E.U8 R22, desc[UR10][R8.64+0x3] ;  /* 0x0000030a0816b981 */ /* 0x000f22000c1e1100 */
[----:B------:R-:W-:Y:S01]  /*0a90*/  @!P0 LEA.HI.X.SX32 R7, R16, R7, 0x1, P5 ;  /* 0x0000000710078211 */ /* 0x000fe200028f0eff */
[----:B------:R-:W-:Y:S02]  /*0aa0*/  IMAD.X R16, RZ, RZ, RZ, P6 ;  /* 0x000000ffff107224 */ /* 0x000fe400030e06ff */
[----:B---3--:R-:W-:Y:S02]  /*0ab0*/  @!P0 IMAD.WIDE.U32 R2, R21, 0x4, R2 ;  /* 0x0000000415028825 */ /* 0x008fe400078e0002 */
[----:B------:R-:W3:Y:S01]  /*0ac0*/  @!P0 LDG.E.U8 R6, desc[UR10][R6.64] ;  /* 0x0000000a06068981 */ /* 0x000ee2000c1e1100 */
[----:B------:R-:W-:-:S03]  /*0ad0*/  LEA.HI.X R5, R18, R5, R16, 0x2, P4 ;  /* 0x0000000512057211 */ /* 0x000fc600020f1410 */
[----:B------:R-:W5:Y:S04]  /*0ae0*/  @!P1 LDG.E.U8 R18, desc[UR10][R8.64+0x1] ;  /* 0x0000010a08129981 */ /* 0x000f68000c1e1100 */
[----:B------:R-:W5:Y:S04]  /*0af0*/  @!P0 LDG.E R3, desc[UR10][R2.64] ;  /* 0x0000000a02038981 */ /* 0x000f68000c1e1900 */
[----:B------:R-:W5:Y:S04]  /*0b00*/  @!P1 LDG.E R21, desc[UR10][R4.64+0x4] ;  /* 0x0000040a04159981 */ /* 0x000f68000c1e1900 */
[----:B------:R-:W5:Y:S04]  /*0b10*/  @!P2 LDG.E R23, desc[UR10][R4.64+0x8] ;  /* 0x0000080a0417a981 */ /* 0x000f68000c1e1900 */
[----:B------:R-:W5:Y:S01]  /*0b20*/  @!P3 LDG.E R25, desc[UR10][R4.64+0xc] ;  /* 0x00000c0a0419b981 */ /* 0x000f62000c1e1900 */
[----:B------:R-:W-:Y:S01]  /*0b30*/  VIADD R19, R19, 0x4 ;  /* 0x0000000413137836 */ /* 0x000fe20000000000 */
[----:B--2---:R-:W-:-:S02]  /*0b40*/  @!P2 I2FP.F32.U32 R20, R20 ;  /* 0x000000140014a245 */ /* 0x004fc40000201000 */
[----:B----4-:R-:W-:Y:S02]  /*0b50*/  @!P3 I2FP.F32.U32 R22, R22 ;  /* 0x000000160016b245 */ /* 0x010fe40000201000 */
[----:B---3--:R-:W-:Y:S02]  /*0b60*/  @!P0 I2FP.F32.U32 R16, R6 ;  /* 0x0000000600108245 */ /* 0x008fe40000201000 */
[----:B-----5:R-:W-:-:S03]  /*0b70*/  @!P1 I2FP.F32.U32 R18, R18 ;  /* 0x0000001200129245 */ /* 0x020fc60000201000 */
[----:B------:R-:W-:Y:S02]  /*0b80*/  @!P0 FMUL R10, R16, R3 ;  /* 0x00000003100a8220 */ /* 0x000fe40000400000 */
[----:B------:R-:W-:Y:S01]  /*0b90*/  @!P1 FMUL R10, R18, R21 ;  /* 0x00000015120a9220 */ /* 0x000fe20000400000 */
[----:B------:R-:W-:Y:S01]  /*0ba0*/  @!P2 FMUL R10, R20, R23 ;  /* 0x00000017140aa220 */ /* 0x000fe20000400000 */
[----:B------:R-:W-:-:S07]  /*0bb0*/  @!P3 FMUL R10, R22, R25 ;  /* 0x00000019160ab220 */ /* 0x000fce0000400000 */
.L_x_4:
[----:B------:R-:W-:Y:S05]  /*0bc0*/  BRA.U !UP2, `(.L_x_3) ;  /* 0x000000010afc7547 */ /* 0x000fea000b800000 */
[----:B------:R-:W0:Y:S01]  /*0bd0*/  LDCU UR6, c[0x0][0x398] ;  /* 0x00007300ff0677ac */ /* 0x000e220008000800 */
[----:B------:R-:W-:Y:S02]  /*0be0*/  UISETP.NE.AND UP1, UPT, UR8, 0x1, UPT ;  /* 0x000000010800788c */ /* 0x000fe4000bf25270 */
[----:B0-----:R-:W-:-:S07]  /*0bf0*/  ULOP3.LUT UP2, URZ, UR6, 0x1, URZ, 0xc0, !UPT ;  /* 0x0000000106ff7892 */ /* 0x001fce000f84c0ff */
[----:B------:R-:W-:Y:S05]  /*0c00*/  BRA.U !UP1, `(.L_x_5) ;  /* 0x0000000109987547 */ /* 0x000fea000b800000 */
[----:B------:R-:W0:Y:S01]  /*0c10*/  LDCU UR6, c[0x0][0x3a0] ;  /* 0x00007400ff0677ac */ /* 0x000e220008000800 */
[----:B------:R-:W-:-:S04]  /*0c20*/  IMAD.IADD R18, R12, 0x1, R19 ;  /* 0x000000010c127824 */ /* 0x000fc800078e0213 */
[----:B------:R-:W-:Y:S01]  /*0c30*/  VIADD R6, R18, 0x1 ;  /* 0x0000000112067836 */ /* 0x000fe20000000000 */
[C---:B------:R-:W-:Y:S02]  /*0c40*/  LOP3.LUT R2, R15.reuse, R18, RZ, 0xfc, !PT ;  /* 0x000000120f027212 */ /* 0x040fe400078efcff */
[----:B0-----:R-:W-:-:S04]  /*0c50*/  ISETP.GE.AND P1, PT, R15, UR6, PT ;  /* 0x000000060f007c0c */ /* 0x001fc8000bf26270 */
[----:B------:R-:W-:Y:S02]  /*0c60*/  ISETP.GE.OR P0, PT, R18, UR13, P1 ;  /* 0x0000000d12007c0c */ /* 0x000fe40008f06670 */
[----:B------:R-:W-:Y:S02]  /*0c70*/  ISETP.GE.OR P1, PT, R6, UR13, P1 ;  /* 0x0000000d06007c0c */ /* 0x000fe40008f26670 */
[----:B------:R-:W-:Y:S02]  /*0c80*/  ISETP.LT.OR P0, PT, R2, RZ, P0 ;  /* 0x000000ff0200720c */ /* 0x000fe40000701670 */
[----:B------:R-:W-:Y:S01]  /*0c90*/  LOP3.LUT R6, R15, R6, RZ, 0xfc, !PT ;  /* 0x000000060f067212 */ /* 0x000fe200078efcff */
[----:B------:R-:W0:Y:S03]  /*0ca0*/  LDC.64 R2, c[0x0][0x380] ;  /* 0x0000e000ff027b82 */ /* 0x000e260000000a00 */
[----:B------:R-:W-:-:S05]  /*0cb0*/  ISETP.LT.OR P1, PT, R6, RZ, P1 ;  /* 0x000000ff0600720c */ /* 0x000fca0000f21670 */
[----:B------:R-:W1:Y:S02]  /*0cc0*/  LDC.64 R6, c[0x0][0x388] ;  /* 0x0000e200ff067b82 */ /* 0x000e640000000a00 */
[----:B------:R-:W-:-:S06]  /*0cd0*/  @!P0 IMAD.IADD R18, R17, 0x1, R18 ;  /* 0x0000000111128824 */ /* 0x000fcc00078e0212 */
[----:B------:R-:W2:Y:S01]  /*0ce0*/  @!P0 LDC.64 R4, c[0x0][0x380] ;  /* 0x0000e000ff048b82 */ /* 0x000ea20000000a00 */
[----:B------:R-:W-:Y:S02]  /*0cf0*/  @!P1 IADD3 R23, P3, P4, R17, R12, R19 ;  /* 0x0000000c11179210 */ /* 0x000fe40007c7e013 */
[----:B------:R-:W-:Y:S02]  /*0d00*/  @!P1 SHF.R.S32.HI R20, RZ, 0x1f, R17 ;  /* 0x0000001fff149819 */ /* 0x000fe40000011411 */
[----:B------:R-:W-:-:S03]  /*0d10*/  @!P1 SHF.R.S32.HI R21, RZ, 0x1f, R19 ;  /* 0x0000001fff159819 */ /* 0x000fc60000011413 */
[----:B------:R-:W3:Y:S01]  /*0d20*/  @!P0 LDC.64 R8, c[0x0][0x388] ;  /* 0x0000e200ff088b82 */ /* 0x000ee20000000a00 */
[--C-:B------:R-:W-:Y:S02]  /*0d30*/  @!P1 IADD3.X R20, PT, PT, R20, R14, R21.reuse, P3, P4 ;  /* 0x0000000e14149210 */ /* 0x100fe40001fe8415 */
[----:B------:R-:W-:Y:S02]  /*0d40*/  @!P1 IADD3 R16, P3, PT, R19, UR9, RZ ;  /* 0x0000000913109c10 */ /* 0x000fe4000ff7e0ff */
[----:B0-----:R-:W-:Y:S01]  /*0d50*/  @!P1 IADD3 R2, P5, PT, R23, R2, RZ ;  /* 0x0000000217029210 */ /* 0x001fe20007fbe0ff */
[----:B------:R-:W-:Y:S02]  /*0d60*/  @!P0 VIADD R23, R19, UR9 ;  /* 0x0000000913178c36 */ /* 0x000fe40008000000 */
[----:B------:R-:W-:Y:S02]  /*0d70*/  @!P1 IMAD.X R21, RZ, RZ, R21, P3 ;  /* 0x000000ffff159224 */ /* 0x000fe400018e0615 */
[----:B------:R-:W-:-:S05]  /*0d80*/  @!P1 IMAD.X R3, R20, 0x1, R3, P5 ;  /* 0x0000000114039824 */ /* 0x000fca00028e0603 */
[----:B------:R-:W4:Y:S01]  /*0d90*/  @!P1 LDG.E.U8 R2, desc[UR10][R2.64+0x1] ;  /* 0x0000010a02029981 */ /* 0x000f22000c1e1100 */
[----:B--2---:R-:W-:-:S04]  /*0da0*/  @!P0 IADD3 R4, P2, PT, R18, R4, RZ ;  /* 0x0000000412048210 */ /* 0x004fc80007f5e0ff */
[----:B------:R-:W-:Y:S02]  /*0db0*/  @!P0 LEA.HI.X.SX32 R5, R18, R5, 0x1, P2 ;  /* 0x0000000512058211 */ /* 0x000fe400010f0eff */
[C---:B-1----:R-:W-:Y:S01]  /*0dc0*/  @!P1 LEA R6, P2, R16.reuse, R6, 0x2 ;  /* 0x0000000610069211 */ /* 0x042fe200078410ff */
[----:B---3--:R-:W-:Y:S02]  /*0dd0*/  @!P0 IMAD.WIDE.U32 R8, R23, 0x4, R8 ;  /* 0x0000000417088825 */ /* 0x008fe400078e0008 */
[----:B------:R-:W2:Y:S01]  /*0de0*/  @!P0 LDG.E.U8 R4, desc[UR10][R4.64] ;  /* 0x0000000a04048981 */ /* 0x000ea2000c1e1100 */
[----:B------:R-:W-:-:S03]  /*0df0*/  @!P1 LEA.HI.X R7, R16, R7, R21, 0x2, P2 ;  /* 0x0000000710079211 */ /* 0x000fc600010f1415 */
[----:B------:R-:W3:Y:S04]  /*0e00*/  @!P0 LDG.E R9, desc[UR10][R8.64] ;  /* 0x0000000a08098981 */ /* 0x000ee8000c1e1900 */
[----:B------:R-:W5:Y:S01]  /*0e10*/  @!P1 LDG.E R7, desc[UR10][R6.64+0x4] ;  /* 0x0000040a06079981 */ /* 0x000f62000c1e1900 */
[----:B------:R-:W-:Y:S01]  /*0e20*/  VIADD R19, R19, 0x2 ;  /* 0x0000000213137836 */ /* 0x000fe20000000000 */
[----:B----4-:R-:W-:Y:S02]  /*0e30*/  @!P1 I2FP.F32.U32 R18, R2 ;  /* 0x0000000200129245 */ /* 0x010fe40000201000 */
[----:B--2---:R-:W-:-:S05]  /*0e40*/  @!P0 I2FP.F32.U32 R16, R4 ;  /* 0x0000000400108245 */ /* 0x004fca0000201000 */
[----:B---3--:R-:W-:Y:S01]  /*0e50*/  @!P0 FMUL R10, R9, R16 ;  /* 0x00000010090a8220 */ /* 0x008fe20000400000 */
[----:B-----5:R-:W-:-:S07]  /*0e60*/  @!P1 FMUL R10, R18, R7 ;  /* 0x00000007120a9220 */ /* 0x020fce0000400000 */
.L_x_5:
[----:B------:R-:W-:Y:S05]  /*0e70*/  BRA.U !UP2, `(.L_x_3) ;  /* 0x000000010a507547 */ /* 0x000fea000b800000 */
[----:B------:R-:W0:Y:S01]  /*0e80*/  LDCU UR6, c[0x0][0x3a0] ;  /* 0x00007400ff0677ac */ /* 0x000e220008000800 */
[----:B------:R-:W-:Y:S01]  /*0e90*/  IMAD.IADD R4, R12, 0x1, R19 ;  /* 0x000000010c047824 */ /* 0x000fe200078e0213 */
[----:B------:R-:W-:Y:S04]  /*0ea0*/  BSSY.RECONVERGENT B0, `(.L_x_3) ;  /* 0x0000011000007945 */ /* 0x000fe80003800200 */
[----:B------:R-:W-:Y:S02]  /*0eb0*/  ISETP.GE.AND P0, PT, R4, UR13, PT ;  /* 0x0000000d04007c0c */ /* 0x000fe4000bf06270 */
[C---:B------:R-:W-:Y:S02]  /*0ec0*/  LOP3.LUT R2, R15.reuse, R4, RZ, 0xfc, !PT ;  /* 0x000000040f027212 */ /* 0x040fe400078efcff */
[----:B0-----:R-:W-:-:S04]  /*0ed0*/  ISETP.GE.OR P0, PT, R15, UR6, P0 ;  /* 0x000000060f007c0c */ /* 0x001fc80008706670 */
[----:B------:R-:W-:-:S13]  /*0ee0*/  ISETP.LT.OR P0, PT, R2, RZ, P0 ;  /* 0x000000ff0200720c */ /* 0x000fda0000701670 */
[----:B------:R-:W-:Y:S05]  /*0ef0*/  @P0 BRA `(.L_x_6) ;  /* 0x00000000002c0947 */ /* 0x000fea0003800000 */
[----:B------:R-:W0:Y:S01]  /*0f00*/  LDCU.64 UR14, c[0x0][0x380] ;  /* 0x00007000ff0e77ac */ /* 0x000e220008000a00 */
[----:B------:R-:W1:Y:S01]  /*0f10*/  LDC.64 R2, c[0x0][0x388] ;  /* 0x0000e200ff027b82 */ /* 0x000e620000000a00 */
[----:B------:R-:W-:Y:S02]  /*0f20*/  IMAD.IADD R17, R17, 0x1, R4 ;  /* 0x0000000111117824 */ /* 0x000fe400078e0204 */
[----:B------:R-:W-:-:S03]  /*0f30*/  VIADD R19, R19, UR9 ;  /* 0x0000000913137c36 */ /* 0x000fc60008000000 */
[----:B0-----:R-:W-:-:S04]  /*0f40*/  IADD3 R4, P0, PT, R17, UR14, RZ ;  /* 0x0000000e11047c10 */ /* 0x001fc8000ff1e0ff */
[----:B------:R-:W-:Y:S01]  /*0f50*/  LEA.HI.X.SX32 R5, R17, UR15, 0x1, P0 ;  /* 0x0000000f11057c11 */ /* 0x000fe200080f0eff */
[----:B-1----:R-:W-:-:S04]  /*0f60*/  IMAD.WIDE.U32 R2, R19, 0x4, R2 ;  /* 0x0000000413027825 */ /* 0x002fc800078e0002 */
[----:B------:R-:W2:Y:S04]  /*0f70*/  LDG.E.U8 R4, desc[UR10][R4.64] ;  /* 0x0000000a04047981 */ /* 0x000ea8000c1e1100 */
[----:B------:R-:W3:Y:S01]  /*0f80*/  LDG.E R3, desc[UR10][R2.64] ;  /* 0x0000000a02037981 */ /* 0x000ee2000c1e1900 */
[----:B--2---:R-:W-:-:S05]  /*0f90*/  I2FP.F32.U32 R10, R4 ;  /* 0x00000004000a7245 */ /* 0x004fca0000201000 */
[----:B---3--:R-:W-:-:S07]  /*0fa0*/  FMUL R10, R10, R3 ;  /* 0x000000030a0a7220 */ /* 0x008fce0000400000 */
.L_x_6:
[----:B------:R-:W-:Y:S05]  /*0fb0*/  BSYNC.RECONVERGENT B0 ;  /* 0x0000000000007941 */ /* 0x000fea0003800200 */
.L_x_3:
[----:B------:R-:W-:Y:S05]  /*0fc0*/  BRA.U UP0, `(.L_x_7) ;  /* 0xfffffff1007c7547 */ /* 0x000fea000b83ffff */
.L_x_0:
[----:B------:R-:W0:Y:S01]  /*0fd0*/  LDC.64 R2, c[0x0][0x390] ;  /* 0x0000e400ff027b82 */ /* 0x000e220000000a00 */
[----:B------:R-:W-:-:S04]  /*0fe0*/  IMAD R11, R0, UR13, R11 ;  /* 0x0000000d000b7c24 */ /* 0x000fc8000f8e020b */
[----:B0-----:R-:W-:-:S05]  /*0ff0*/  IMAD.WIDE R2, R11, 0x4, R2 ;  /* 0x000000040b027825 */ /* 0x001fca00078e0202 */
[----:B------:R-:W-:Y:S01]  /*1000*/  STG.E desc[UR10][R2.64], R10 ;  /* 0x0000000a02007986 */ /* 0x000fe2000c10190a */
[----:B------:R-:W-:Y:S05]  /*1010*/  EXIT ;  /* 0x000000000000794d */ /* 0x000fea0003800000 */
.L_x_8:
[----:B------:R-:W-:-:S00]  /*1020*/  BRA `(.L_x_8) ;  /* 0xfffffffc00fc7947 */ /* 0x000fc0000383ffff */
[----:B------:R-:W-:-:S00]  /*1030*/  NOP ;  /* 0x0000000000007918 */ /* 0x000fc00000000000 */
        /* <DEDUP_REMOVED lines=12> */
.L_x_9:


//--------------------- .nv.shared.reserved.0     --------------------------
	.section	.nv.shared.reserved.0,"aw",@nobits
	.weak		__nv_reservedSMEM_offset_0_alias
	.size		__nv_reservedSMEM_offset_0_alias, 0, 64
	.other		__nv_reservedSMEM_offset_0_alias,@"STO_CUDA_RESERVED_SHARED STV_DEFAULT"
__nv_reservedSMEM_offset_0_alias:
	.zero		0
	.zero		64


//--------------------- .nv.constant0._Z6conv2dPhPfS0_iii --------------------------
	.section	.nv.constant0._Z6conv2dPhPfS0_iii,"a",@progbits
	.sectionflags	@""
	.align	4
.nv.constant0._Z6conv2dPhPfS0_iii:
	.zero		932


//--------------------- SYMBOLS --------------------------

	.type		.nv.reservedSmem.offset0,@object
	.size		.nv.reservedSmem.offset0,0x4
